	.headerflags	@"EF_CUDA_TEXMODE_UNIFIED EF_CUDA_64BIT_ADDRESS EF_CUDA_SM86 EF_CUDA_VIRTUAL_SM(EF_CUDA_SM86)"
	.elftype	@"ET_EXEC"


//--------------------- .nv.info                  --------------------------
	.section	.nv.info,"",@"SHT_CUDA_INFO"
	.align	4


	//----- nvinfo : EIATTR_REGCOUNT
	.align		4
        /*0000*/ 	.byte	0x04, 0x2f
        /*0002*/ 	.short	(.L_1 - .L_0)
	.align		4
.L_0:
        /*0004*/ 	.word	index@(triton_mm)
        /*0008*/ 	.word	0x0000003d


	//----- nvinfo : EIATTR_MIN_STACK_SIZE
	.align		4
.L_1:
        /*000c*/ 	.byte	0x04, 0x12
        /*000e*/ 	.short	(.L_3 - .L_2)
	.align		4
.L_2:
        /*0010*/ 	.word	index@(triton_mm)
        /*0014*/ 	.word	0x00000000


	//----- nvinfo : EIATTR_FRAME_SIZE
	.align		4
.L_3:
        /*0018*/ 	.byte	0x04, 0x11
        /*001a*/ 	.short	(.L_5 - .L_4)
	.align		4
.L_4:
        /*001c*/ 	.word	index@(triton_mm)
        /*0020*/ 	.word	0x00000000


	//----- nvinfo : EIATTR_MIN_STACK_SIZE
	.align		4
.L_5:
        /*0024*/ 	.byte	0x04, 0x12
        /*0026*/ 	.short	(.L_7 - .L_6)
	.align		4
.L_6:
        /*0028*/ 	.word	index@(triton_mm)
        /*002c*/ 	.word	0x00000000
.L_7:


//--------------------- .nv.info.triton_mm        --------------------------
	.section	.nv.info.triton_mm,"",@"SHT_CUDA_INFO"
	.sectionflags	@""
	.align	4


	//----- nvinfo : EIATTR_CUDA_API_VERSION
	.align		4
        /*0000*/ 	.byte	0x04, 0x37
        /*0002*/ 	.short	(.L_9 - .L_8)
.L_8:
        /*0004*/ 	.word	0x0000007c


	//----- nvinfo : EIATTR_SW2861232_WAR
	.align		4
.L_9:
        /*0008*/ 	.byte	0x01, 0x35
	.zero		2


	//----- nvinfo : EIATTR_PARAM_CBANK
	.align		4
        /*000c*/ 	.byte	0x04, 0x0a
        /*000e*/ 	.short	(.L_11 - .L_10)
	.align		4
.L_10:
        /*0010*/ 	.word	index@(.nv.constant0.triton_mm)
        /*0014*/ 	.short	0x0160
        /*0016*/ 	.short	0x0020


	//----- nvinfo : EIATTR_CBANK_PARAM_SIZE
	.align		4
.L_11:
        /*0018*/ 	.byte	0x03, 0x19
        /*001a*/ 	.short	0x0020


	//----- nvinfo : EIATTR_KPARAM_INFO
	.align		4
        /*001c*/ 	.byte	0x04, 0x17
        /*001e*/ 	.short	(.L_13 - .L_12)
.L_12:
        /*0020*/ 	.word	0x00000000
        /*0024*/ 	.short	0x0003
        /*0026*/ 	.short	0x0018
        /*0028*/ 	.byte	0x00, 0xf4, 0x21, 0x00


	//----- nvinfo : EIATTR_KPARAM_INFO
	.align		4
.L_13:
        /*002c*/ 	.byte	0x04, 0x17
        /*002e*/ 	.short	(.L_15 - .L_14)
.L_14:
        /*0030*/ 	.word	0x00000000
        /*0034*/ 	.short	0x0002
        /*0036*/ 	.short	0x0010
        /*0038*/ 	.byte	0x00, 0xf4, 0x21, 0x00


	//----- nvinfo : EIATTR_KPARAM_INFO
	.align		4
.L_15:
        /*003c*/ 	.byte	0x04, 0x17
        /*003e*/ 	.short	(.L_17 - .L_16)
.L_16:
        /*0040*/ 	.word	0x00000000
        /*0044*/ 	.short	0x0001
        /*0046*/ 	.short	0x0008
        /*0048*/ 	.byte	0x00, 0xf4, 0x21, 0x00


	//----- nvinfo : EIATTR_KPARAM_INFO
	.align		4
.L_17:
        /*004c*/ 	.byte	0x04, 0x17
        /*004e*/ 	.short	(.L_19 - .L_18)
.L_18:
        /*0050*/ 	.word	0x00000000
        /*0054*/ 	.short	0x0000
        /*0056*/ 	.short	0x0000
        /*0058*/ 	.byte	0x00, 0xf4, 0x21, 0x00


	//----- nvinfo : EIATTR_MAXREG_COUNT
	.align		4
.L_19:
        /*005c*/ 	.byte	0x03, 0x1b
        /*005e*/ 	.short	0x00ff


	//----- nvinfo : EIATTR_EXIT_INSTR_OFFSETS
	.align		4
        /*0060*/ 	.byte	0x04, 0x1c
        /*0062*/ 	.short	(.L_21 - .L_20)


	//   ....[0]....
.L_20:
        /*0064*/ 	.word	0x00001aa0


	//   ....[1]....
        /*0068*/ 	.word	0x00001af0


	//----- nvinfo : EIATTR_REQNTID
	.align		4
.L_21:
        /*006c*/ 	.byte	0x04, 0x10
        /*006e*/ 	.short	(.L_23 - .L_22)
.L_22:
        /*0070*/ 	.word	0x00000080
        /*0074*/ 	.word	0x00000001
        /*0078*/ 	.word	0x00000001
.L_23:


//--------------------- .nv.callgraph             --------------------------
	.section	.nv.callgraph,"",@"SHT_CUDA_CALLGRAPH"
	.align	4
	.sectionentsize	8
	.align		4
        /*0000*/ 	.word	0x00000000
	.align		4
        /*0004*/ 	.word	0xffffffff
	.align		4
        /*0008*/ 	.word	0x00000000
	.align		4
        /*000c*/ 	.word	0xfffffffe
	.align		4
        /*0010*/ 	.word	0x00000000
	.align		4
        /*0014*/ 	.word	0xfffffffd
	.align		4
        /*0018*/ 	.word	0x00000000
	.align		4
        /*001c*/ 	.word	0xfffffffc


//--------------------- .nv.rel.action            --------------------------
	.section	.nv.rel.action,"",@"SHT_CUDA_RELOCINFO"
	.align	8
	.sectionentsize	8
        /*0000*/ 	.byte	0x73, 0x00, 0x00, 0x00, 0x00, 0x00, 0x00, 0x00, 0x00, 0x00, 0x00, 0x11, 0x25, 0x00, 0x05, 0x36


//--------------------- .nv.constant0.triton_mm   --------------------------
	.section	.nv.constant0.triton_mm,"a",@progbits
	.sectionflags	@""
	.align	4
.nv.constant0.triton_mm:
	.zero		384


//--------------------- .text.triton_mm           --------------------------
	.section	.text.triton_mm,"ax",@progbits
	.sectionflags	@"SHF_BARRIERS=1"
	.sectioninfo	@"SHI_REGISTERS=61"
	.align	128
        .global         triton_mm
        .type           triton_mm,@function
        .size           triton_mm,(.L_x_2 - triton_mm)
        .other          triton_mm,@"STO_CUDA_ENTRY STV_DEFAULT"
triton_mm:
.text.triton_mm:
[----:B------:R-:W-:Y:S02]  /*0000*/  IMAD.MOV.U32 R1, RZ, RZ, c[0x0][0x28] ;  /* 0x00000a00ff017624 */ /* 0x000fe400078e00ff */
[----:B------:R-:W1:Y:S01]  /*0010*/  S2R R9, SR_CTAID.X ;  /* 0x0000000000097919 */ /* 0x000e620000002500 */
[----:B------:R-:W-:Y:S01]  /*0020*/  IMAD.MOV.U32 R5, RZ, RZ, 0x8 ;  /* 0x00000008ff057424 */ /* 0x000fe200078e00ff */
[----:B------:R-:W-:Y:S02]  /*0030*/  ULDC.64 UR8, c[0x0][0x118] ;  /* 0x0000460000087ab9 */ /* 0x000fe40000000a00 */
[----:B------:R-:W2:Y:S01]  /*0040*/  S2R R53, SR_TID.X ;  /* 0x0000000000357919 */ /* 0x000ea20000002100 */
[----:B------:R-:W-:Y:S02]  /*0050*/  UMOV UR4, URZ ;  /* 0x0000003f00047c82 */ /* 0x000fe40008000000 */
[----:B------:R-:W-:Y:S02]  /*0060*/  UMOV UR10, 0x20 ;  /* 0x00000020000a7882 */ /* 0x000fe40000000000 */
[----:B------:R-:W-:Y:S01]  /*0070*/  UMOV UR5, URZ ;  /* 0x0000003f00057c82 */ /* 0x000fe20008000000 */
[----:B-1----:R-:W-:Y:S01]  /*0080*/  IMAD.HI R0, R9, 0x66666667, RZ ;  /* 0x6666666709007827 */ /* 0x002fe200078e02ff */
[----:B------:R-:W-:-:S04]  /*0090*/  IABS R8, R9 ;  /* 0x0000000900087213 */ /* 0x000fc80000000000 */
[----:B------:R-:W-:-:S04]  /*00a0*/  SHF.R.U32.HI R3, RZ, 0x1f, R0 ;  /* 0x0000001fff037819 */ /* 0x000fc80000011600 */
[----:B------:R-:W-:-:S05]  /*00b0*/  LEA.HI.SX32 R0, R0, R3, 0x17 ;  /* 0x0000000300007211 */ /* 0x000fca00078fbaff */
[C---:B------:R-:W-:Y:S02]  /*00c0*/  IMAD R2, R0.reuse, -0x8, R5 ;  /* 0xfffffff800027824 */ /* 0x040fe400078e0205 */
[----:B------:R-:W-:-:S03]  /*00d0*/  IMAD R7, R0, -0x500, R9 ;  /* 0xfffffb0000077824 */ /* 0x000fc600078e0209 */
[----:B------:R-:W-:Y:S02]  /*00e0*/  IMNMX R4, R2, 0x8, PT ;  /* 0x0000000802047817 */ /* 0x000fe40003800200 */
[----:B------:R-:W-:Y:S02]  /*00f0*/  IABS R10, R7 ;  /* 0x00000007000a7213 */ /* 0x000fe40000000000 */
[-C--:B------:R-:W-:Y:S02]  /*0100*/  IABS R6, R4.reuse ;  /* 0x0000000400067213 */ /* 0x080fe40000000000 */
[-C--:B------:R-:W-:Y:S02]  /*0110*/  IABS R12, R4.reuse ;  /* 0x00000004000c7213 */ /* 0x080fe40000000000 */
[----:B------:R-:W1:Y:S01]  /*0120*/  I2F.RP R5, R6 ;  /* 0x0000000600057306 */ /* 0x000e620000209400 */
[----:B------:R-:W-:-:S04]  /*0130*/  LOP3.LUT R7, R7, R4, RZ, 0x3c, !PT ;  /* 0x0000000407077212 */ /* 0x000fc800078e3cff */
[----:B------:R-:W-:-:S03]  /*0140*/  ISETP.GE.AND P2, PT, R7, RZ, PT ;  /* 0x000000ff0700720c */ /* 0x000fc60003f46270 */
[----:B-1----:R-:W1:Y:S02]  /*0150*/  MUFU.RCP R5, R5 ;  /* 0x0000000500057308 */ /* 0x002e640000001000 */
[----:B-1----:R-:W-:-:S06]  /*0160*/  IADD3 R2, R5, 0xffffffe, RZ ;  /* 0x0ffffffe05027810 */ /* 0x002fcc0007ffe0ff */
[----:B------:R1:W3:Y:S02]  /*0170*/  F2I.FTZ.U32.TRUNC.NTZ R3, R2 ;  /* 0x0000000200037305 */ /* 0x0002e4000021f000 */
[----:B-1----:R-:W-:Y:S02]  /*0180*/  IMAD.MOV.U32 R2, RZ, RZ, RZ ;  /* 0x000000ffff027224 */ /* 0x002fe400078e00ff */
[----:B---3--:R-:W-:-:S04]  /*0190*/  IMAD.MOV R11, RZ, RZ, -R3 ;  /* 0x000000ffff0b7224 */ /* 0x008fc800078e0a03 */
[----:B------:R-:W-:-:S04]  /*01a0*/  IMAD R11, R11, R6, RZ ;  /* 0x000000060b0b7224 */ /* 0x000fc800078e02ff */
[----:B------:R-:W-:-:S04]  /*01b0*/  IMAD.HI.U32 R3, R3, R11, R2 ;  /* 0x0000000b03037227 */ /* 0x000fc800078e0002 */
[----:B------:R-:W-:Y:S02]  /*01c0*/  IMAD.MOV R11, RZ, RZ, -R12 ;  /* 0x000000ffff0b7224 */ /* 0x000fe400078e0a0c */
[----:B------:R-:W-:-:S04]  /*01d0*/  IMAD.HI.U32 R2, R3, R10, RZ ;  /* 0x0000000a03027227 */ /* 0x000fc800078e00ff */
[----:B------:R-:W-:-:S04]  /*01e0*/  IMAD.HI.U32 R3, R3, R8, RZ ;  /* 0x0000000803037227 */ /* 0x000fc800078e00ff */
[-C--:B------:R-:W-:Y:S02]  /*01f0*/  IMAD R5, R2, R11.reuse, R10 ;  /* 0x0000000b02057224 */ /* 0x080fe400078e020a */
[----:B------:R-:W-:-:S03]  /*0200*/  IMAD R3, R3, R11, R8 ;  /* 0x0000000b03037224 */ /* 0x000fc600078e0208 */
[C---:B------:R-:W-:Y:S02]  /*0210*/  ISETP.GT.U32.AND P0, PT, R6.reuse, R5, PT ;  /* 0x000000050600720c */ /* 0x040fe40003f04070 */
[----:B------:R-:W-:-:S11]  /*0220*/  ISETP.GT.U32.AND P1, PT, R6, R3, PT ;  /* 0x000000030600720c */ /* 0x000fd60003f24070 */
[--C-:B------:R-:W-:Y:S01]  /*0230*/  @!P0 IMAD.IADD R5, R5, 0x1, -R6.reuse ;  /* 0x0000000105058824 */ /* 0x100fe200078e0a06 */
[----:B------:R-:W-:Y:S01]  /*0240*/  @!P0 IADD3 R2, R2, 0x1, RZ ;  /* 0x0000000102028810 */ /* 0x000fe20007ffe0ff */
[----:B------:R-:W-:Y:S01]  /*0250*/  @!P1 IMAD.IADD R3, R3, 0x1, -R6 ;  /* 0x0000000103039824 */ /* 0x000fe200078e0a06 */
[----:B------:R-:W-:Y:S02]  /*0260*/  ISETP.GE.AND P1, PT, R9, RZ, PT ;  /* 0x000000ff0900720c */ /* 0x000fe40003f26270 */
[----:B------:R-:W-:Y:S02]  /*0270*/  ISETP.GE.U32.AND P3, PT, R5, R6, PT ;  /* 0x000000060500720c */ /* 0x000fe40003f66070 */
[----:B------:R-:W-:Y:S02]  /*0280*/  ISETP.GT.U32.AND P4, PT, R6, R3, PT ;  /* 0x000000030600720c */ /* 0x000fe40003f84070 */
[----:B------:R-:W-:Y:S02]  /*0290*/  ISETP.NE.AND P0, PT, R4, RZ, PT ;  /* 0x000000ff0400720c */ /* 0x000fe40003f05270 */
[----:B------:R-:W-:-:S02]  /*02a0*/  LOP3.LUT R4, RZ, R4, RZ, 0x33, !PT ;  /* 0x00000004ff047212 */ /* 0x000fc400078e33ff */
[----:B--2---:R-:W-:-:S05]  /*02b0*/  SHF.R.U32.HI R5, RZ, 0x1, R53 ;  /* 0x00000001ff057819 */ /* 0x004fca0000011635 */
[----:B------:R-:W-:Y:S02]  /*02c0*/  @P3 IADD3 R2, R2, 0x1, RZ ;  /* 0x0000000102023810 */ /* 0x000fe40007ffe0ff */
[----:B------:R-:W-:-:S03]  /*02d0*/  @!P4 IMAD.IADD R3, R3, 0x1, -R6 ;  /* 0x000000010303c824 */ /* 0x000fc600078e0a06 */
[----:B------:R-:W-:Y:S02]  /*02e0*/  @!P2 IMAD.MOV R2, RZ, RZ, -R2 ;  /* 0x000000ffff02a224 */ /* 0x000fe400078e0a02 */
[----:B------:R-:W-:-:S03]  /*02f0*/  @!P1 IMAD.MOV R3, RZ, RZ, -R3 ;  /* 0x000000ffff039224 */ /* 0x000fc600078e0a03 */
[C---:B------:R-:W-:Y:S02]  /*0300*/  SEL R51, R4.reuse, R2, !P0 ;  /* 0x0000000204337207 */ /* 0x040fe40004000000 */
[----:B------:R-:W-:Y:S02]  /*0310*/  SEL R3, R4, R3, !P0 ;  /* 0x0000000304037207 */ /* 0x000fe40004000000 */
[----:B------:R-:W-:Y:S01]  /*0320*/  SGXT.U32 R2, R5, 0x6 ;  /* 0x000000060502781a */ /* 0x000fe20000000000 */
[----:B------:R-:W-:Y:S02]  /*0330*/  IMAD.SHL.U32 R51, R51, 0x40, RZ ;  /* 0x0000004033337824 */ /* 0x000fe400078e00ff */
[----:B------:R-:W-:-:S03]  /*0340*/  IMAD R3, R0, 0x8, R3 ;  /* 0x0000000800037824 */ /* 0x000fc600078e0203 */
[----:B------:R-:W-:Y:S01]  /*0350*/  LOP3.LUT R4, R51, R2, RZ, 0xfc, !PT ;  /* 0x0000000233047212 */ /* 0x000fe200078efcff */
[----:B------:R-:W-:Y:S01]  /*0360*/  IMAD.SHL.U32 R52, R3, 0x40, RZ ;  /* 0x0000004003347824 */ /* 0x000fe200078e00ff */
[----:B------:R-:W-:-:S03]  /*0370*/  SHF.R.S32.HI R0, RZ, 0x19, R3 ;  /* 0x00000019ff007819 */ /* 0x000fc60000011403 */
[----:B------:R-:W-:Y:S01]  /*0380*/  IMAD.HI R7, R4, 0x66666667, RZ ;  /* 0x6666666704077827 */ /* 0x000fe200078e02ff */
[----:B------:R-:W-:Y:S02]  /*0390*/  SGXT R0, R0, 0x1 ;  /* 0x000000010000781a */ /* 0x000fe40000000200 */
[----:B------:R-:W-:Y:S02]  /*03a0*/  LOP3.LUT R3, R52, R2, RZ, 0xfc, !PT ;  /* 0x0000000234037212 */ /* 0x000fe400078efcff */
[----:B------:R-:W-:Y:S02]  /*03b0*/  SHF.R.U32.HI R8, RZ, 0x1f, R7 ;  /* 0x0000001fff087819 */ /* 0x000fe40000011607 */
[----:B------:R-:W-:Y:S01]  /*03c0*/  LEA.HI R5, R0, R3, RZ, 0x9 ;  /* 0x0000000300057211 */ /* 0x000fe200078f48ff */
[----:B------:R-:W-:Y:S01]  /*03d0*/  IMAD.SHL.U32 R0, R53, 0x8, RZ ;  /* 0x0000000835007824 */ /* 0x000fe200078e00ff */
[----:B------:R-:W-:Y:S02]  /*03e0*/  LEA.HI R7, R7, R8, RZ, 0x14 ;  /* 0x0000000807077211 */ /* 0x000fe400078fa0ff */
[----:B------:R-:W-:-:S02]  /*03f0*/  LOP3.LUT R6, R5, 0xffe00, RZ, 0xc0, !PT ;  /* 0x000ffe0005067812 */ /* 0x000fc400078ec0ff */
[----:B------:R-:W-:Y:S01]  /*0400*/  LOP3.LUT R5, R53, 0x8, R0, 0x48, !PT ;  /* 0x0000000835057812 */ /* 0x000fe200078e4800 */
[----:B------:R-:W-:Y:S01]  /*0410*/  IMAD R7, R7, -0x2800, R4 ;  /* 0xffffd80007077824 */ /* 0x000fe200078e0204 */
[----:B------:R-:W-:Y:S01]  /*0420*/  LOP3.LUT R0, R0, 0x8, RZ, 0xc0, !PT ;  /* 0x0000000800007812 */ /* 0x000fe200078ec0ff */
[----:B------:R-:W-:Y:S02]  /*0430*/  IMAD.IADD R3, R3, 0x1, -R6 ;  /* 0x0000000103037824 */ /* 0x000fe400078e0a06 */
[----:B------:R-:W-:Y:S02]  /*0440*/  IMAD R5, R2, 0x10, R5 ;  /* 0x0000001002057824 */ /* 0x000fe400078e0205 */
[----:B------:R-:W-:Y:S02]  /*0450*/  IMAD.MOV.U32 R4, RZ, RZ, 0x2 ;  /* 0x00000002ff047424 */ /* 0x000fe400078e00ff */
[--C-:B------:R-:W-:Y:S02]  /*0460*/  IMAD R3, R3, 0x1000, R0.reuse ;  /* 0x0000100003037824 */ /* 0x100fe400078e0200 */
[----:B------:R-:W-:Y:S01]  /*0470*/  IMAD R2, R7, 0x1000, R0 ;  /* 0x0000100007027824 */ /* 0x000fe200078e0200 */
[----:B------:R-:W-:Y:S01]  /*0480*/  SHF.R.U32.HI R7, RZ, 0x2, R53 ;  /* 0x00000002ff077819 */ /* 0x000fe20000011635 */
[----:B------:R-:W-:Y:S01]  /*0490*/  IMAD.SHL.U32 R57, R5, 0x2, RZ ;  /* 0x0000000205397824 */ /* 0x000fe200078e00ff */
[----:B------:R-:W-:Y:S01]  /*04a0*/  LOP3.LUT R0, R53, 0x8, RZ, 0xc0, !PT ;  /* 0x0000000835007812 */ /* 0x000fe200078ec0ff */
[----:B------:R-:W-:Y:S01]  /*04b0*/  IMAD.WIDE R20, R3, R4, c[0x0][0x160] ;  /* 0x0000580003147625 */ /* 0x000fe200078e0204 */
[----:B------:R-:W-:-:S02]  /*04c0*/  LOP3.LUT R6, R7, 0x10, RZ, 0xc0, !PT ;  /* 0x0000001007067812 */ /* 0x000fc400078ec0ff */
[----:B------:R-:W-:Y:S01]  /*04d0*/  LOP3.LUT R10, R7, 0x8, RZ, 0xc0, !PT ;  /* 0x00000008070a7812 */ /* 0x000fe200078ec0ff */
[----:B------:R-:W-:Y:S01]  /*04e0*/  IMAD.WIDE R2, R2, R4, c[0x0][0x168] ;  /* 0x00005a0002027625 */ /* 0x000fe200078e0204 */
[----:B------:R1:W-:Y:S01]  /*04f0*/  LDGSTS.E.BYPASS.128 [R57], [R20.64] ;  /* 0x0000000014397fae */ /* 0x0003e2000b901c48 */
[--C-:B------:R-:W-:Y:S02]  /*0500*/  SHF.R.U32.HI R4, RZ, 0x1, R53.reuse ;  /* 0x00000001ff047819 */ /* 0x100fe40000011635 */
[----:B------:R-:W-:Y:S01]  /*0510*/  IMAD.SHL.U32 R5, R53, 0x2, RZ ;  /* 0x0000000235057824 */ /* 0x000fe200078e00ff */
[----:B------:R-:W0:Y:S01]  /*0520*/  LDGDEPBAR ;  /* 0x00000000000079af */ /* 0x000e220000000000 */
[--C-:B------:R-:W-:Y:S02]  /*0530*/  LOP3.LUT R0, R0, 0x7, R53.reuse, 0xf8, !PT ;  /* 0x0000000700007812 */ /* 0x100fe400078ef835 */
[----:B------:R-:W-:Y:S01]  /*0540*/  LOP3.LUT R9, R10, 0x7, R53, 0xf8, !PT ;  /* 0x000000070a097812 */ /* 0x000fe200078ef835 */
[----:B------:R1:W-:Y:S01]  /*0550*/  LDGSTS.E.BYPASS.128 [R57+0x800], [R2.64] ;  /* 0x0080000002397fae */ /* 0x0003e2000b901c48 */
[----:B------:R-:W-:-:S02]  /*0560*/  LOP3.LUT R4, R4, 0x8, R5, 0x48, !PT ;  /* 0x0000000804047812 */ /* 0x000fc400078e4805 */
[----:B------:R-:W-:Y:S01]  /*0570*/  LOP3.LUT R8, R53, 0x8, R5, 0x48, !PT ;  /* 0x0000000835087812 */ /* 0x000fe200078e4805 */
[----:B------:R-:W0:Y:S01]  /*0580*/  LDGDEPBAR ;  /* 0x00000000000079af */ /* 0x000e220000000000 */
[----:B------:R-:W-:Y:S02]  /*0590*/  LOP3.LUT R5, R6, 0xf, R53, 0xf8, !PT ;  /* 0x0000000f06057812 */ /* 0x000fe400078ef835 */
[----:B------:R-:W-:Y:S01]  /*05a0*/  LOP3.LUT R7, R0, 0x10, R7, 0xf8, !PT ;  /* 0x0000001000077812 */ /* 0x000fe200078ef807 */
[----:B------:R-:W-:Y:S01]  /*05b0*/  IMAD R8, R9, 0x10, R8 ;  /* 0x0000001009087824 */ /* 0x000fe200078e0208 */
[----:B------:R-:W-:Y:S01]  /*05c0*/  IADD3 R48, P1, R20, 0x20, RZ ;  /* 0x0000002014307810 */ /* 0x000fe20007f3e0ff */
[--C-:B------:R-:W-:Y:S01]  /*05d0*/  IMAD R5, R5, 0x10, R4.reuse ;  /* 0x0000001005057824 */ /* 0x100fe200078e0204 */
[----:B------:R-:W-:Y:S01]  /*05e0*/  IADD3 R50, P0, R2, 0x20, RZ ;  /* 0x0000002002327810 */ /* 0x000fe20007f1e0ff */
[----:B------:R-:W-:Y:S02]  /*05f0*/  IMAD R22, R7, 0x10, R4 ;  /* 0x0000001007167824 */ /* 0x000fe400078e0204 */
[----:B------:R-:W-:-:S02]  /*0600*/  IMAD.SHL.U32 R56, R5, 0x2, RZ ;  /* 0x0000000205387824 */ /* 0x000fc400078e00ff */
[----:B------:R-:W-:Y:S01]  /*0610*/  IMAD.SHL.U32 R54, R8, 0x2, RZ ;  /* 0x0000000208367824 */ /* 0x000fe200078e00ff */
[C---:B------:R-:W-:Y:S01]  /*0620*/  IADD3 R55, R22.reuse, 0x200, RZ ;  /* 0x0000020016377810 */ /* 0x040fe20007ffe0ff */
[----:B------:R-:W-:Y:S02]  /*0630*/  IMAD.SHL.U32 R0, R22, 0x2, RZ ;  /* 0x0000000216007824 */ /* 0x000fe400078e00ff */
[----:B------:R-:W-:Y:S02]  /*0640*/  IMAD.X R49, RZ, RZ, R3, P0 ;  /* 0x000000ffff317224 */ /* 0x000fe400000e0603 */
[----:B------:R-:W-:Y:S01]  /*0650*/  IMAD.SHL.U32 R55, R55, 0x2, RZ ;  /* 0x0000000237377824 */ /* 0x000fe200078e00ff */
[----:B------:R-:W-:-:S04]  /*0660*/  DEPBAR.LE SB0, 0x0 ;  /* 0x000080000000791a */ /* 0x000fc80000000000 */
[----:B------:R-:W-:Y:S06]  /*0670*/  BAR.SYNC.DEFER_BLOCKING 0x0 ;  /* 0x0000000000007b1d */ /* 0x000fec0000010000 */
[----:B------:R-:W-:Y:S04]  /*0680*/  LDSM.16.M88.2 R4, [R54+0x800] ;  /* 0x000800003604783b */ /* 0x000fe80000000100 */
[----:B------:R-:W2:Y:S04]  /*0690*/  LDSM.16.M88.4 R36, [R56] ;  /* 0x000000003824783b */ /* 0x000ea80000000200 */
[----:B------:R-:W3:Y:S04]  /*06a0*/  LDSM.16.M88.2 R32, [R54+0xa00] ;  /* 0x000a00003620783b */ /* 0x000ee80000000100 */
[----:B------:R-:W4:Y:S04]  /*06b0*/  LDSM.16.M88.2 R28, [R54+0xc00] ;  /* 0x000c0000361c783b */ /* 0x000f280000000100 */
[----:B------:R1:W4:Y:S04]  /*06c0*/  LDSM.16.M88.4 R24, [R0+0x400] ;  /* 0x000400000018783b */ /* 0x0003280000000200 */
[----:B------:R-:W4:Y:S04]  /*06d0*/  LDSM.16.M88.2 R40, [R54+0xe00] ;  /* 0x000e00003628783b */ /* 0x000f280000000100 */
[----:B------:R-:W-:Y:S01]  /*06e0*/  BAR.SYNC.DEFER_BLOCKING 0x0 ;  /* 0x0000000000007b1d */ /* 0x000fe20000010000 */
[----:B-1----:R-:W-:Y:S01]  /*06f0*/  IMAD.X R0, RZ, RZ, R21, P1 ;  /* 0x000000ffff007224 */ /* 0x002fe200008e0615 */
[C---:B--2---:R-:W-:Y:S04]  /*0700*/  HMMA.16816.F32.BF16 R12, R36.reuse, R4, RZ ;  /* 0x00000004240c723c */ /* 0x044fe800000418ff */
[----:B------:R-:W-:Y:S01]  /*0710*/  @!PT LDS RZ, [RZ] ;  /* 0x00000000fffff984 */ /* 0x000fe20000000800 */
[----:B------:R-:W-:Y:S01]  /*0720*/  @!PT LDS RZ, [RZ] ;  /* 0x00000000fffff984 */ /* 0x000fe20000000800 */
[----:B------:R-:W-:Y:S01]  /*0730*/  @!PT LDS RZ, [RZ] ;  /* 0x00000000fffff984 */ /* 0x000fe20000000800 */
[----:B------:R1:W-:Y:S04]  /*0740*/  LDGSTS.E.BYPASS.128 [R57], [R20.64+0x20] ;  /* 0x0000002014397fae */ /* 0x0003e8000b901c48 */
[----:B------:R-:W0:Y:S01]  /*0750*/  LDGDEPBAR ;  /* 0x00000000000079af */ /* 0x000e220000000000 */
[C---:B---3--:R-:W-:Y:S03]  /*0760*/  HMMA.16816.F32.BF16 R8, R36.reuse, R32, RZ ;  /* 0x000000202408723c */ /* 0x048fe600000418ff */
[----:B------:R1:W-:Y:S04]  /*0770*/  LDGSTS.E.BYPASS.128 [R57+0x800], [R2.64+0x20] ;  /* 0x0080002002397fae */ /* 0x0003e8000b901c48 */
[----:B------:R-:W0:Y:S01]  /*0780*/  LDGDEPBAR ;  /* 0x00000000000079af */ /* 0x000e220000000000 */
[----:B----4-:R-:W-:Y:S08]  /*0790*/  HMMA.16816.F32.BF16 R16, R36, R28, RZ ;  /* 0x0000001c2410723c */ /* 0x010ff000000418ff */
[C---:B------:R-:W-:Y:S08]  /*07a0*/  HMMA.16816.F32.BF16 R4, R24.reuse, R4, RZ ;  /* 0x000000041804723c */ /* 0x040ff000000418ff */
[C---:B------:R-:W-:Y:S08]  /*07b0*/  HMMA.16816.F32.BF16 R32, R24.reuse, R32, RZ ;  /* 0x000000201820723c */ /* 0x040ff000000418ff */
[----:B------:R-:W-:Y:S08]  /*07c0*/  HMMA.16816.F32.BF16 R28, R24, R28, RZ ;  /* 0x0000001c181c723c */ /* 0x000ff000000418ff */
[-C--:B------:R-:W-:Y:S08]  /*07d0*/  HMMA.16816.F32.BF16 R36, R36, R40.reuse, RZ ;  /* 0x000000282424723c */ /* 0x080ff000000418ff */
[----:B-1----:R-:W-:Y:S08]  /*07e0*/  HMMA.16816.F32.BF16 R24, R24, R40, RZ ;  /* 0x000000281818723c */ /* 0x002ff000000418ff */
.L_x_0:
[----:B------:R-:W-:-:S04]  /*07f0*/  DEPBAR.LE SB0, 0x0 ;  /* 0x000080000000791a */ /* 0x000fc80000000000 */
[----:B------:R-:W-:Y:S02]  /*0800*/  UIADD3 UR6, UR4, 0x1, URZ ;  /* 0x0000000104067890 */ /* 0x000fe4000fffe03f */
[----:B------:R-:W-:-:S04]  /*0810*/  UISETP.GT.U32.AND UP0, UPT, UR4, 0x7ffffffe, UPT ;  /* 0x7ffffffe0400788c */ /* 0x000fc8000bf04070 */
[----:B------:R-:W-:Y:S02]  /*0820*/  USEL UR6, UR6, URZ, UP0 ;  /* 0x0000003f06067287 */ /* 0x000fe40008000000 */
[----:B------:R-:W-:Y:S02]  /*0830*/  UISETP.NE.U32.AND UP0, UPT, UR10, 0x1fe0, UPT ;  /* 0x00001fe00a00788c */ /* 0x000fe4000bf05070 */
[----:B------:R-:W-:Y:S02]  /*0840*/  UIADD3 UR4, UR6, 0x1, URZ ;  /* 0x0000000106047890 */ /* 0x000fe4000fffe03f */
[----:B------:R-:W-:Y:S01]  /*0850*/  IMAD.U32 R3, RZ, RZ, UR6 ;  /* 0x00000006ff037e24 */ /* 0x000fe2000f8e00ff */
[----:B------:R-:W-:Y:S01]  /*0860*/  UISETP.NE.AND.EX UP0, UPT, UR5, URZ, UPT, UP0 ;  /* 0x0000003f0500728c */ /* 0x000fe2000bf05300 */
[----:B------:R-:W-:Y:S02]  /*0870*/  IMAD.U32 R20, RZ, RZ, UR6 ;  /* 0x00000006ff147e24 */ /* 0x000fe4000f8e00ff */
[----:B------:R-:W-:-:S02]  /*0880*/  IMAD.U32 R21, RZ, RZ, UR6 ;  /* 0x00000006ff157e24 */ /* 0x000fc4000f8e00ff */
[----:B-1----:R-:W-:Y:S01]  /*0890*/  IMAD R40, R3, 0x800, R56 ;  /* 0x0000080003287824 */ /* 0x002fe200078e0238 */
[----:B------:R-:W-:Y:S01]  /*08a0*/  BAR.SYNC.DEFER_BLOCKING 0x0 ;  /* 0x0000000000007b1d */ /* 0x000fe20000010000 */
[----:B------:R-:W-:Y:S01]  /*08b0*/  IMAD R20, R20, 0x800, R55 ;  /* 0x0000080014147824 */ /* 0x000fe200078e0237 */
[----:B------:R-:W-:Y:S01]  /*08c0*/  PLOP3.LUT P1, PT, PT, PT, UP0, 0x80, 0x0 ;  /* 0x000000000000781c */ /* 0x000fe20003f2f008 */
[----:B------:R-:W-:Y:S01]  /*08d0*/  IMAD R58, R21, 0x800, R54 ;  /* 0x00000800153a7824 */ /* 0x000fe200078e0236 */
[----:B------:R-:W-:-:S04]  /*08e0*/  UISETP.GT.U32.AND UP0, UPT, UR6, 0x7ffffffe, UPT ;  /* 0x7ffffffe0600788c */ /* 0x000fc8000bf04070 */
[----:B------:R-:W-:Y:S02]  /*08f0*/  USEL UR4, UR4, URZ, UP0 ;  /* 0x0000003f04047287 */ /* 0x000fe40008000000 */
[----:B------:R-:W-:-:S04]  /*0900*/  UIADD3 UR6, UP0, UR10, 0x20, URZ ;  /* 0x000000200a067890 */ /* 0x000fc8000ff1e03f */
[----:B------:R-:W-:Y:S02]  /*0910*/  UIADD3.X UR7, URZ, UR5, URZ, UP0, !UPT ;  /* 0x000000053f077290 */ /* 0x000fe400087fe43f */
[----:B------:R-:W-:-:S04]  /*0920*/  UISETP.NE.U32.AND UP0, UPT, UR6, 0x1fe0, UPT ;  /* 0x00001fe00600788c */ /* 0x000fc8000bf05070 */
[----:B------:R-:W-:Y:S01]  /*0930*/  UISETP.NE.AND.EX UP0, UPT, UR7, URZ, UPT, UP0 ;  /* 0x0000003f0700728c */ /* 0x000fe2000bf05300 */
[----:B------:R-:W-:Y:S04]  /*0940*/  LDSM.16.M88.2 R2, [R58+0x800] ;  /* 0x000800003a02783b */ /* 0x000fe80000000100 */
[----:B------:R-:W1:Y:S04]  /*0950*/  LDSM.16.M88.4 R40, [R40] ;  /* 0x000000002828783b */ /* 0x000e680000000200 */
[----:B------:R-:W2:Y:S04]  /*0960*/  LDSM.16.M88.4 R20, [R20] ;  /* 0x000000001414783b */ /* 0x000ea80000000200 */
[----:B------:R-:W3:Y:S04]  /*0970*/  LDSM.16.M88.2 R46, [R58+0xa00] ;  /* 0x000a00003a2e783b */ /* 0x000ee80000000100 */
[----:B------:R-:W4:Y:S01]  /*0980*/  LDSM.16.M88.2 R44, [R58+0xc00] ;  /* 0x000c00003a2c783b */ /* 0x000f220000000100 */
[-C--:B-1----:R-:W-:Y:S08]  /*0990*/  HMMA.16816.F32.BF16 R12, R40, R2.reuse, R12 ;  /* 0x00000002280c723c */ /* 0x082ff0000004180c */
[----:B--2---:R-:W-:Y:S01]  /*09a0*/  HMMA.16816.F32.BF16 R4, R20, R2, R4 ;  /* 0x000000021404723c */ /* 0x004fe20000041804 */
[----:B------:R1:W2:Y:S07]  /*09b0*/  LDSM.16.M88.2 R2, [R58+0xe00] ;  /* 0x000e00003a02783b */ /* 0x0002ae0000000100 */
[C---:B---3--:R-:W-:Y:S08]  /*09c0*/  HMMA.16816.F32.BF16 R8, R40.reuse, R46, R8 ;  /* 0x0000002e2808723c */ /* 0x048ff00000041808 */
[-C--:B----4-:R-:W-:Y:S08]  /*09d0*/  HMMA.16816.F32.BF16 R16, R40, R44.reuse, R16 ;  /* 0x0000002c2810723c */ /* 0x090ff00000041810 */
[C---:B------:R-:W-:Y:S07]  /*09e0*/  HMMA.16816.F32.BF16 R28, R20.reuse, R44, R28 ;  /* 0x0000002c141c723c */ /* 0x040fee000004181c */
[----:B------:R-:W-:Y:S01]  /*09f0*/  IMAD.U32 R45, RZ, RZ, UR4 ;  /* 0x00000004ff2d7e24 */ /* 0x000fe2000f8e00ff */
[----:B------:R-:W-:Y:S03]  /*0a00*/  HMMA.16816.F32.BF16 R32, R20, R46, R32 ;  /* 0x0000002e1420723c */ /* 0x000fe60000041820 */
[----:B-1----:R-:W-:Y:S01]  /*0a10*/  IMAD R58, R45, 0x800, R54 ;  /* 0x000008002d3a7824 */ /* 0x002fe200078e0236 */
[----:B------:R-:W-:Y:S04]  /*0a20*/  BAR.SYNC.DEFER_BLOCKING 0x0 ;  /* 0x0000000000007b1d */ /* 0x000fe80000010000 */
[-C--:B--2---:R-:W-:Y:S07]  /*0a30*/  HMMA.16816.F32.BF16 R36, R40, R2.reuse, R36 ;  /* 0x000000022824723c */ /* 0x084fee0000041824 */
[----:B------:R-:W-:Y:S01]  /*0a40*/  IADD3 R42, P0, R48, UR10, RZ ;  /* 0x0000000a302a7c10 */ /* 0x000fe2000ff1e0ff */
[----:B------:R-:W-:Y:S03]  /*0a50*/  HMMA.16816.F32.BF16 R20, R20, R2, R24 ;  /* 0x000000021414723c */ /* 0x000fe60000041818 */
[----:B------:R-:W-:-:S02]  /*0a60*/  IADD3.X R43, R0, UR5, RZ, P0, !PT ;  /* 0x00000005002b7c10 */ /* 0x000fc400087fe4ff */
[----:B------:R-:W-:-:S04]  /*0a70*/  IADD3 R40, P0, R50, UR10, RZ ;  /* 0x0000000a32287c10 */ /* 0x000fc8000ff1e0ff */
[----:B------:R-:W-:Y:S01]  /*0a80*/  IADD3.X R41, R49, UR5, RZ, P0, !PT ;  /* 0x0000000531297c10 */ /* 0x000fe200087fe4ff */
[----:B------:R-:W-:Y:S01]  /*0a90*/  @!PT LDS RZ, [RZ] ;  /* 0x00000000fffff984 */ /* 0x000fe20000000800 */
[----:B------:R-:W-:Y:S01]  /*0aa0*/  @!PT LDS RZ, [RZ] ;  /* 0x00000000fffff984 */ /* 0x000fe20000000800 */
[----:B------:R-:W-:Y:S01]  /*0ab0*/  @!PT LDS RZ, [RZ] ;  /* 0x00000000fffff984 */ /* 0x000fe20000000800 */
[----:B------:R1:W-:Y:S04]  /*0ac0*/  LDGSTS.E.BYPASS.128 [R57], [R42.64], P1 ;  /* 0x000000002a397fae */ /* 0x0003e80008901c48 */
[----:B------:R-:W0:Y:S04]  /*0ad0*/  LDGDEPBAR ;  /* 0x00000000000079af */ /* 0x000e280000000000 */
[----:B------:R2:W-:Y:S01]  /*0ae0*/  LDGSTS.E.BYPASS.128 [R57+0x800], [R40.64], P1 ;  /* 0x0080000028397fae */ /* 0x0005e20008901c48 */
[----:B------:R-:W-:Y:S01]  /*0af0*/  PLOP3.LUT P1, PT, PT, PT, UP0, 0x80, 0x0 ;  /* 0x000000000000781c */ /* 0x000fe20003f2f008 */
[----:B------:R-:W-:-:S02]  /*0b00*/  UISETP.GT.U32.AND UP0, UPT, UR4, 0x7ffffffe, UPT ;  /* 0x7ffffffe0400788c */ /* 0x000fc4000bf04070 */
[----:B------:R-:W0:Y:S01]  /*0b10*/  LDGDEPBAR ;  /* 0x00000000000079af */ /* 0x000e220000000000 */
[----:B-1----:R-:W-:Y:S02]  /*0b20*/  IMAD.U32 R43, RZ, RZ, UR4 ;  /* 0x00000004ff2b7e24 */ /* 0x002fe4000f8e00ff */
[----:B------:R-:W-:-:S04]  /*0b30*/  IMAD.U32 R42, RZ, RZ, UR4 ;  /* 0x00000004ff2a7e24 */ /* 0x000fc8000f8e00ff */
[----:B------:R-:W-:Y:S02]  /*0b40*/  IMAD R24, R42, 0x800, R55 ;  /* 0x000008002a187824 */ /* 0x000fe400078e0237 */
[----:B--2---:R-:W-:Y:S01]  /*0b50*/  IMAD R40, R43, 0x800, R56 ;  /* 0x000008002b287824 */ /* 0x004fe200078e0238 */
[----:B------:R-:W-:-:S04]  /*0b60*/  DEPBAR.LE SB0, 0x0 ;  /* 0x000080000000791a */ /* 0x000fc80000000000 */
[----:B------:R-:W-:Y:S06]  /*0b70*/  BAR.SYNC.DEFER_BLOCKING 0x0 ;  /* 0x0000000000007b1d */ /* 0x000fec0000010000 */
[----:B------:R-:W-:Y:S04]  /*0b80*/  LDSM.16.M88.2 R2, [R58+0x800] ;  /* 0x000800003a02783b */ /* 0x000fe80000000100 */
[----:B------:R-:W1:Y:S04]  /*0b90*/  LDSM.16.M88.4 R40, [R40] ;  /* 0x000000002828783b */ /* 0x000e680000000200 */
[----:B------:R-:W2:Y:S04]  /*0ba0*/  LDSM.16.M88.4 R24, [R24] ;  /* 0x000000001818783b */ /* 0x000ea80000000200 */
[----:B------:R-:W3:Y:S04]  /*0bb0*/  LDSM.16.M88.2 R46, [R58+0xa00] ;  /* 0x000a00003a2e783b */ /* 0x000ee80000000100 */
[----:B------:R-:W4:Y:S01]  /*0bc0*/  LDSM.16.M88.2 R44, [R58+0xc00] ;  /* 0x000c00003a2c783b */ /* 0x000f220000000100 */
[-C--:B-1----:R-:W-:Y:S08]  /*0bd0*/  HMMA.16816.F32.BF16 R12, R40, R2.reuse, R12 ;  /* 0x00000002280c723c */ /* 0x082ff0000004180c */
[----:B--2---:R-:W-:Y:S01]  /*0be0*/  HMMA.16816.F32.BF16 R4, R24, R2, R4 ;  /* 0x000000021804723c */ /* 0x004fe20000041804 */
[----:B------:R-:W1:Y:S07]  /*0bf0*/  LDSM.16.M88.2 R2, [R58+0xe00] ;  /* 0x000e00003a02783b */ /* 0x000e6e0000000100 */
[C---:B---3--:R-:W-:Y:S08]  /*0c00*/  HMMA.16816.F32.BF16 R8, R40.reuse, R46, R8 ;  /* 0x0000002e2808723c */ /* 0x048ff00000041808 */
[-C--:B----4-:R-:W-:Y:S08]  /*0c10*/  HMMA.16816.F32.BF16 R16, R40, R44.reuse, R16 ;  /* 0x0000002c2810723c */ /* 0x090ff00000041810 */
[C---:B------:R-:W-:Y:S08]  /*0c20*/  HMMA.16816.F32.BF16 R28, R24.reuse, R44, R28 ;  /* 0x0000002c181c723c */ /* 0x040ff0000004181c */
[----:B------:R-:W-:Y:S08]  /*0c30*/  HMMA.16816.F32.BF16 R32, R24, R46, R32 ;  /* 0x0000002e1820723c */ /* 0x000ff00000041820 */
[-C--:B-1----:R-:W-:Y:S01]  /*0c40*/  HMMA.16816.F32.BF16 R36, R40, R2.reuse, R36 ;  /* 0x000000022824723c */ /* 0x082fe20000041824 */
[----:B------:R-:W-:Y:S06]  /*0c50*/  BAR.SYNC.DEFER_BLOCKING 0x0 ;  /* 0x0000000000007b1d */ /* 0x000fec0000010000 */
[----:B------:R-:W-:Y:S01]  /*0c60*/  IADD3 R42, P0, R48, UR6, RZ ;  /* 0x00000006302a7c10 */ /* 0x000fe2000ff1e0ff */
[----:B------:R-:W-:Y:S03]  /*0c70*/  HMMA.16816.F32.BF16 R20, R24, R2, R20 ;  /* 0x000000021814723c */ /* 0x000fe60000041814 */
[----:B------:R-:W-:-:S02]  /*0c80*/  IADD3.X R43, R0, UR7, RZ, P0, !PT ;  /* 0x00000007002b7c10 */ /* 0x000fc400087fe4ff */
[----:B------:R-:W-:Y:S01]  /*0c90*/  IADD3 R40, P0, R50, UR6, RZ ;  /* 0x0000000632287c10 */ /* 0x000fe2000ff1e0ff */
[----:B------:R-:W-:-:S03]  /*0ca0*/  UIADD3 UR6, UR4, 0x1, URZ ;  /* 0x0000000104067890 */ /* 0x000fc6000fffe03f */
[----:B------:R-:W-:Y:S01]  /*0cb0*/  IADD3.X R41, R49, UR7, RZ, P0, !PT ;  /* 0x0000000731297c10 */ /* 0x000fe200087fe4ff */
[----:B------:R-:W-:Y:S02]  /*0cc0*/  USEL UR6, UR6, URZ, UP0 ;  /* 0x0000003f06067287 */ /* 0x000fe40008000000 */
[----:B------:R-:W-:-:S04]  /*0cd0*/  UIADD3 UR4, UP0, UR10, 0x40, URZ ;  /* 0x000000400a047890 */ /* 0x000fc8000ff1e03f */
[----:B------:R-:W-:Y:S01]  /*0ce0*/  IMAD.U32 R45, RZ, RZ, UR6 ;  /* 0x00000006ff2d7e24 */ /* 0x000fe2000f8e00ff */
[----:B------:R-:W-:Y:S01]  /*0cf0*/  @!PT LDS RZ, [RZ] ;  /* 0x00000000fffff984 */ /* 0x000fe20000000800 */
[----:B------:R-:W-:Y:S01]  /*0d00*/  @!PT LDS RZ, [RZ] ;  /* 0x00000000fffff984 */ /* 0x000fe20000000800 */
[----:B------:R-:W-:Y:S01]  /*0d10*/  @!PT LDS RZ, [RZ] ;  /* 0x00000000fffff984 */ /* 0x000fe20000000800 */
[----:B------:R1:W-:Y:S01]  /*0d20*/  LDGSTS.E.BYPASS.128 [R57], [R42.64], P1 ;  /* 0x000000002a397fae */ /* 0x0003e20008901c48 */
[----:B------:R-:W-:Y:S02]  /*0d30*/  UIADD3.X UR7, URZ, UR5, URZ, UP0, !UPT ;  /* 0x000000053f077290 */ /* 0x000fe400087fe43f */
[----:B------:R-:W-:Y:S01]  /*0d40*/  IMAD R58, R45, 0x800, R54 ;  /* 0x000008002d3a7824 */ /* 0x000fe200078e0236 */
[----:B------:R-:W0:Y:S01]  /*0d50*/  LDGDEPBAR ;  /* 0x00000000000079af */ /* 0x000e220000000000 */
[----:B------:R-:W-:-:S03]  /*0d60*/  UISETP.NE.U32.AND UP0, UPT, UR4, 0x1fe0, UPT ;  /* 0x00001fe00400788c */ /* 0x000fc6000bf05070 */
[----:B------:R2:W-:Y:S01]  /*0d70*/  LDGSTS.E.BYPASS.128 [R57+0x800], [R40.64], P1 ;  /* 0x0080000028397fae */ /* 0x0005e20008901c48 */
[----:B------:R-:W-:-:S03]  /*0d80*/  UISETP.NE.AND.EX UP0, UPT, UR7, URZ, UPT, UP0 ;  /* 0x0000003f0700728c */ /* 0x000fc6000bf05300 */
[----:B------:R-:W0:Y:S01]  /*0d90*/  LDGDEPBAR ;  /* 0x00000000000079af */ /* 0x000e220000000000 */
[----:B-1----:R-:W-:Y:S02]  /*0da0*/  IMAD.U32 R43, RZ, RZ, UR6 ;  /* 0x00000006ff2b7e24 */ /* 0x002fe4000f8e00ff */
[----:B------:R-:W-:Y:S01]  /*0db0*/  IMAD.U32 R42, RZ, RZ, UR6 ;  /* 0x00000006ff2a7e24 */ /* 0x000fe2000f8e00ff */
[----:B------:R-:W-:Y:S01]  /*0dc0*/  PLOP3.LUT P1, PT, PT, PT, UP0, 0x80, 0x0 ;  /* 0x000000000000781c */ /* 0x000fe20003f2f008 */
[----:B------:R-:W-:Y:S02]  /*0dd0*/  UISETP.GT.U32.AND UP0, UPT, UR6, 0x7ffffffe, UPT ;  /* 0x7ffffffe0600788c */ /* 0x000fe4000bf04070 */
        /* <DEDUP_REMOVED lines=83> */
[----:B------:R-:W-:Y:S02]  /*1310*/  UIADD3 UR10, UP0, UR10, 0xa0, URZ ;  /* 0x000000a00a0a7890 */ /* 0x000fe4000ff1e03f */
[----:B------:R-:W-:Y:S02]  /*1320*/  IMAD R24, R42, 0x800, R55 ;  /* 0x000008002a187824 */ /* 0x000fe400078e0237 */
[----:B--2---:R-:W-:Y:S01]  /*1330*/  IMAD R40, R43, 0x800, R56 ;  /* 0x000008002b287824 */ /* 0x004fe200078e0238 */
[----:B------:R-:W-:-:S02]  /*1340*/  UIADD3.X UR5, URZ, UR5, URZ, UP0, !UPT ;  /* 0x000000053f057290 */ /* 0x000fc400087fe43f */
[----:B------:R-:W-:-:S04]  /*1350*/  UISETP.NE.U32.AND UP0, UPT, UR10, 0x2000, UPT ;  /* 0x000020000a00788c */ /* 0x000fc8000bf05070 */
[----:B------:R-:W-:Y:S01]  /*1360*/  UISETP.NE.AND.EX UP0, UPT, UR5, URZ, UPT, UP0 ;  /* 0x0000003f0500728c */ /* 0x000fe2000bf05300 */
        /* <DEDUP_REMOVED lines=11> */
[----:B----4-:R-:W-:Y:S08]  /*1420*/  HMMA.16816.F32.BF16 R16, R40, R44, R16 ;  /* 0x0000002c2810723c */ /* 0x010ff00000041810 */
[C---:B------:R-:W-:Y:S08]  /*1430*/  HMMA.16816.F32.BF16 R32, R24.reuse, R46, R32 ;  /* 0x0000002e1820723c */ /* 0x040ff00000041820 */
[----:B------:R-:W-:Y:S08]  /*1440*/  HMMA.16816.F32.BF16 R28, R24, R44, R28 ;  /* 0x0000002c181c723c */ /* 0x000ff0000004181c */
[-C--:B-1----:R-:W-:Y:S01]  /*1450*/  HMMA.16816.F32.BF16 R36, R40, R2.reuse, R36 ;  /* 0x000000022824723c */ /* 0x082fe20000041824 */
[----:B------:R-:W-:Y:S06]  /*1460*/  BAR.SYNC.DEFER_BLOCKING 0x0 ;  /* 0x0000000000007b1d */ /* 0x000fec0000010000 */
[----:B------:R-:W-:Y:S01]  /*1470*/  IADD3 R42, P0, R48, UR6, RZ ;  /* 0x00000006302a7c10 */ /* 0x000fe2000ff1e0ff */
[----:B------:R-:W-:Y:S01]  /*1480*/  HMMA.16816.F32.BF16 R24, R24, R2, R20 ;  /* 0x000000021818723c */ /* 0x000fe20000041814 */
[----:B------:R-:W-:-:S02]  /*1490*/  IADD3 R40, P1, R50, UR6, RZ ;  /* 0x0000000632287c10 */ /* 0x000fc4000ff3e0ff */
[----:B------:R-:W-:Y:S02]  /*14a0*/  IADD3.X R43, R0, UR7, RZ, P0, !PT ;  /* 0x00000007002b7c10 */ /* 0x000fe400087fe4ff */
[----:B------:R-:W-:Y:S02]  /*14b0*/  PLOP3.LUT P0, PT, PT, PT, UP0, 0x80, 0x0 ;  /* 0x000000000000781c */ /* 0x000fe40003f0f008 */
[----:B------:R-:W-:Y:S01]  /*14c0*/  IADD3.X R41, R49, UR7, RZ, P1, !PT ;  /* 0x0000000731297c10 */ /* 0x000fe20008ffe4ff */
[----:B------:R-:W-:Y:S01]  /*14d0*/  @!PT LDS RZ, [RZ] ;  /* 0x00000000fffff984 */ /* 0x000fe20000000800 */
[----:B------:R-:W-:Y:S01]  /*14e0*/  @!PT LDS RZ, [RZ] ;  /* 0x00000000fffff984 */ /* 0x000fe20000000800 */
[----:B------:R-:W-:Y:S01]  /*14f0*/  @!PT LDS RZ, [RZ] ;  /* 0x00000000fffff984 */ /* 0x000fe20000000800 */
[----:B------:R1:W-:Y:S04]  /*1500*/  LDGSTS.E.BYPASS.128 [R57], [R42.64], P2 ;  /* 0x000000002a397fae */ /* 0x0003e80009101c48 */
[----:B------:R-:W0:Y:S04]  /*1510*/  LDGDEPBAR ;  /* 0x00000000000079af */ /* 0x000e280000000000 */
[----:B------:R1:W-:Y:S04]  /*1520*/  LDGSTS.E.BYPASS.128 [R57+0x800], [R40.64], P2 ;  /* 0x0080000028397fae */ /* 0x0003e80009101c48 */
[----:B------:R-:W0:Y:S01]  /*1530*/  LDGDEPBAR ;  /* 0x00000000000079af */ /* 0x000e220000000000 */
[----:B------:R-:W-:Y:S05]  /*1540*/  @P0 BRA `(.L_x_0) ;  /* 0xfffff2a000000947 */ /* 0x000fea000383ffff */
[----:B------:R-:W-:Y:S01]  /*1550*/  F2FP.BF16.PACK_AB R3, R5, R4 ;  /* 0x000000040503723e */ /* 0x000fe200000010ff */
[----:B------:R-:W-:Y:S01]  /*1560*/  IMAD.SHL.U32 R4, R53, 0x10, RZ ;  /* 0x0000001035047824 */ /* 0x000fe200078e00ff */
[----:B------:R-:W-:Y:S01]  /*1570*/  F2FP.BF16.PACK_AB R16, R17, R16 ;  /* 0x000000101110723e */ /* 0x000fe200000010ff */
[----:B------:R-:W-:-:S04]  /*1580*/  DEPBAR.LE SB0, 0x0 ;  /* 0x000080000000791a */ /* 0x000fc80000000000 */
[----:B------:R-:W-:Y:S01]  /*1590*/  F2FP.BF16.PACK_AB R17, R7, R6 ;  /* 0x000000060711723e */ /* 0x000fe200000010ff */
[----:B------:R-:W-:Y:S01]  /*15a0*/  IMAD.SHL.U32 R6, R53, 0x2, RZ ;  /* 0x0000000235067824 */ /* 0x000fe200078e00ff */
[----:B------:R-:W-:Y:S01]  /*15b0*/  F2FP.BF16.PACK_AB R19, R19, R18 ;  /* 0x000000121313723e */ /* 0x000fe200000010ff */
[----:B------:R-:W-:Y:S01]  /*15c0*/  IMAD.SHL.U32 R18, R53, 0x8, RZ ;  /* 0x0000000835127824 */ /* 0x000fe200078e00ff */
[----:B------:R-:W-:Y:S02]  /*15d0*/  LOP3.LUT R5, R4, 0xc0, RZ, 0xc0, !PT ;  /* 0x000000c004057812 */ /* 0x000fe400078ec0ff */
[----:B------:R-:W-:Y:S02]  /*15e0*/  SHF.R.U32.HI R20, RZ, 0x2, R53 ;  /* 0x00000002ff147819 */ /* 0x000fe40000011635 */
[----:B------:R-:W-:Y:S02]  /*15f0*/  LOP3.LUT R5, R5, 0x6, R6, 0xf8, !PT ;  /* 0x0000000605057812 */ /* 0x000fe400078ef806 */
[----:B------:R-:W-:-:S02]  /*1600*/  LOP3.LUT R6, R18, 0x3f8, RZ, 0xc0, !PT ;  /* 0x000003f812067812 */ /* 0x000fc400078ec0ff */
[----:B------:R-:W-:Y:S02]  /*1610*/  LOP3.LUT R5, R5, 0x500, R4, 0xf8, !PT ;  /* 0x0000050005057812 */ /* 0x000fe400078ef804 */
[----:B------:R-:W-:Y:S02]  /*1620*/  LOP3.LUT R4, R6, 0x400, RZ, 0xfc, !PT ;  /* 0x0000040006047812 */ /* 0x000fe400078efcff */
[----:B------:R-:W-:Y:S02]  /*1630*/  F2FP.BF16.PACK_AB R2, R11, R10 ;  /* 0x0000000a0b02723e */ /* 0x000fe400000010ff */
[C---:B------:R-:W-:Y:S02]  /*1640*/  LOP3.LUT R7, R5.reuse, 0x200, RZ, 0xfc, !PT ;  /* 0x0000020005077812 */ /* 0x040fe400078efcff */
[----:B------:R-:W-:Y:S02]  /*1650*/  SHF.R.U32.HI R10, RZ, 0x2, R4 ;  /* 0x00000002ff0a7819 */ /* 0x000fe40000011604 */
[----:B------:R-:W-:-:S02]  /*1660*/  LOP3.LUT R4, R5, 0x8, R20, 0xf8, !PT ;  /* 0x0000000805047812 */ /* 0x000fc400078ef814 */
[----:B------:R-:W-:Y:S02]  /*1670*/  SHF.R.U32.HI R5, RZ, 0x2, R5 ;  /* 0x00000002ff057819 */ /* 0x000fe40000011605 */
[----:B------:R-:W-:Y:S02]  /*1680*/  SHF.R.U32.HI R7, RZ, 0x2, R7 ;  /* 0x00000002ff077819 */ /* 0x000fe40000011607 */
[----:B------:R-:W-:Y:S02]  /*1690*/  LOP3.LUT R5, R5, 0x170, RZ, 0xc0, !PT ;  /* 0x0000017005057812 */ /* 0x000fe400078ec0ff */
[----:B------:R-:W-:Y:S02]  /*16a0*/  LOP3.LUT R7, R7, 0x1f0, RZ, 0xc0, !PT ;  /* 0x000001f007077812 */ /* 0x000fe400078ec0ff */
[----:B------:R-:W-:Y:S01]  /*16b0*/  F2FP.BF16.PACK_AB R12, R13, R12 ;  /* 0x0000000c0d0c723e */ /* 0x000fe200000010ff */
[C---:B------:R-:W-:Y:S01]  /*16c0*/  IMAD R21, R4.reuse, 0x2, R5 ;  /* 0x0000000204157824 */ /* 0x040fe200078e0205 */
[----:B------:R-:W-:Y:S01]  /*16d0*/  BAR.SYNC.DEFER_BLOCKING 0x0 ;  /* 0x0000000000007b1d */ /* 0x000fe20000010000 */
[----:B------:R-:W-:Y:S01]  /*16e0*/  F2FP.BF16.PACK_AB R14, R15, R14 ;  /* 0x0000000e0f0e723e */ /* 0x000fe200000010ff */
[----:B------:R-:W-:Y:S01]  /*16f0*/  IMAD R20, R4, 0x2, R7 ;  /* 0x0000000204147824 */ /* 0x000fe200078e0207 */
[----:B------:R-:W-:Y:S01]  /*1700*/  F2FP.BF16.PACK_AB R0, R9, R8 ;  /* 0x000000080900723e */ /* 0x000fe200000010ff */
[----:B------:R-:W-:Y:S01]  /*1710*/  IMAD.SHL.U32 R9, R6, 0x2, RZ ;  /* 0x0000000206097824 */ /* 0x000fe200078e00ff */
[----:B------:R-:W-:-:S02]  /*1720*/  F2FP.BF16.PACK_AB R36, R37, R36 ;  /* 0x000000242524723e */ /* 0x000fc400000010ff */
[----:B------:R-:W-:Y:S02]  /*1730*/  F2FP.BF16.PACK_AB R39, R39, R38 ;  /* 0x000000262727723e */ /* 0x000fe400000010ff */
[----:B------:R-:W-:Y:S02]  /*1740*/  LOP3.LUT R8, R53, 0x78, RZ, 0xc0, !PT ;  /* 0x0000007835087812 */ /* 0x000fe400078ec0ff */
[----:B------:R-:W-:Y:S02]  /*1750*/  LOP3.LUT R10, R10, 0x1f0, RZ, 0xc0, !PT ;  /* 0x000001f00a0a7812 */ /* 0x000fe400078ec0ff */
[----:B------:R-:W-:Y:S01]  /*1760*/  F2FP.BF16.PACK_AB R32, R33, R32 ;  /* 0x000000202120723e */ /* 0x000fe200000010ff */
[----:B------:R-:W-:Y:S01]  /*1770*/  IMAD R13, R8, 0x2, R9 ;  /* 0x00000002080d7824 */ /* 0x000fe200078e0209 */
[----:B------:R-:W-:Y:S01]  /*1780*/  F2FP.BF16.PACK_AB R35, R35, R34 ;  /* 0x000000222323723e */ /* 0x000fe200000010ff */
[----:B------:R-:W-:Y:S01]  /*1790*/  IMAD.IADD R22, R9, 0x1, R10 ;  /* 0x0000000109167824 */ /* 0x000fe200078e020a */
[----:B------:R-:W-:-:S02]  /*17a0*/  F2FP.BF16.PACK_AB R28, R29, R28 ;  /* 0x0000001c1d1c723e */ /* 0x000fc400000010ff */
[----:B------:R-:W-:Y:S02]  /*17b0*/  F2FP.BF16.PACK_AB R31, R31, R30 ;  /* 0x0000001e1f1f723e */ /* 0x000fe400000010ff */
[----:B------:R-:W-:Y:S01]  /*17c0*/  F2FP.BF16.PACK_AB R24, R25, R24 ;  /* 0x000000181918723e */ /* 0x000fe200000010ff */
[----:B------:R-:W-:Y:S01]  /*17d0*/  IMAD.MOV.U32 R25, RZ, RZ, 0x2 ;  /* 0x00000002ff197424 */ /* 0x000fe200078e00ff */
[----:B------:R-:W-:Y:S01]  /*17e0*/  F2FP.BF16.PACK_AB R27, R27, R26 ;  /* 0x0000001a1b1b723e */ /* 0x000fe200000010ff */
[----:B------:R-:W-:Y:S01]  /*17f0*/  STS [R21], R12 ;  /* 0x0000000c15007388 */ /* 0x000fe20000000800 */
[----:B------:R-:W-:Y:S02]  /*1800*/  SHF.R.U32.HI R53, RZ, 0x3, R53 ;  /* 0x00000003ff357819 */ /* 0x000fe40000011635 */
[----:B------:R-:W-:Y:S01]  /*1810*/  LOP3.LUT R18, R51, 0x38, R18, 0xf8, !PT ;  /* 0x0000003833127812 */ /* 0x000fe200078ef812 */
[----:B------:R-:W-:Y:S03]  /*1820*/  STS [R20+0x400], R14 ;  /* 0x0004000e14007388 */ /* 0x000fe60000000800 */
[----:B------:R-:W-:Y:S01]  /*1830*/  ISETP.GE.AND P0, PT, R18, 0x2800, PT ;  /* 0x000028001200780c */ /* 0x000fe20003f06270 */
[----:B------:R-:W-:Y:S04]  /*1840*/  STS [R21+0x20], R0 ;  /* 0x0000200015007388 */ /* 0x000fe80000000800 */
[----:B------:R-:W-:Y:S04]  /*1850*/  STS [R20+0x420], R2 ;  /* 0x0004200214007388 */ /* 0x000fe80000000800 */
[----:B------:R-:W-:Y:S04]  /*1860*/  STS [R21+0x40], R16 ;  /* 0x0000401015007388 */ /* 0x000fe80000000800 */
[----:B------:R-:W-:Y:S04]  /*1870*/  STS [R20+0x440], R19 ;  /* 0x0004401314007388 */ /* 0x000fe80000000800 */
[----:B------:R-:W-:Y:S04]  /*1880*/  STS [R21+0x60], R36 ;  /* 0x0000602415007388 */ /* 0x000fe80000000800 */
[----:B------:R-:W-:Y:S04]  /*1890*/  STS [R20+0x460], R39 ;  /* 0x0004602714007388 */ /* 0x000fe80000000800 */
[----:B------:R-:W-:Y:S06]  /*18a0*/  BAR.SYNC.DEFER_BLOCKING 0x0 ;  /* 0x0000000000007b1d */ /* 0x000fec0000010000 */
[----:B------:R-:W2:Y:S04]  /*18b0*/  LDS.128 R8, [R13] ;  /* 0x000000000d087984 */ /* 0x000ea80000000c00 */
[----:B------:R-:W3:Y:S04]  /*18c0*/  LDS.128 R4, [R22+0x800] ;  /* 0x0008000016047984 */ /* 0x000ee80000000c00 */
[----:B------:R-:W-:Y:S06]  /*18d0*/  BAR.SYNC.DEFER_BLOCKING 0x0 ;  /* 0x0000000000007b1d */ /* 0x000fec0000010000 */
[----:B------:R4:W-:Y:S04]  /*18e0*/  STS [R21], R3 ;  /* 0x0000000315007388 */ /* 0x0009e80000000800 */
[----:B------:R1:W-:Y:S04]  /*18f0*/  STS [R20+0x400], R17 ;  /* 0x0004001114007388 */ /* 0x0003e80000000800 */
[----:B------:R-:W-:Y:S01]  /*1900*/  STS [R21+0x20], R32 ;  /* 0x0000202015007388 */ /* 0x000fe20000000800 */
[----:B----4-:R-:W-:-:S03]  /*1910*/  SGXT.U32 R3, R53, 0x4 ;  /* 0x000000043503781a */ /* 0x010fc60000000000 */
[----:B------:R-:W-:Y:S01]  /*1920*/  STS [R20+0x420], R35 ;  /* 0x0004202314007388 */ /* 0x000fe20000000800 */
[----:B------:R-:W-:-:S03]  /*1930*/  LOP3.LUT R3, R3, R52, RZ, 0xfc, !PT ;  /* 0x0000003403037212 */ /* 0x000fc600078efcff */
[----:B------:R-:W-:Y:S01]  /*1940*/  STS [R21+0x40], R28 ;  /* 0x0000401c15007388 */ /* 0x000fe20000000800 */
[----:B------:R-:W-:-:S03]  /*1950*/  LOP3.LUT R0, R3, 0x20, RZ, 0xfc, !PT ;  /* 0x0000002003007812 */ /* 0x000fc600078efcff */
[----:B------:R-:W-:Y:S01]  /*1960*/  STS [R20+0x440], R31 ;  /* 0x0004401f14007388 */ /* 0x000fe20000000800 */
[C---:B------:R-:W-:Y:S02]  /*1970*/  LOP3.LUT R2, R3.reuse, 0x10, RZ, 0xfc, !PT ;  /* 0x0000001003027812 */ /* 0x040fe400078efcff */
[----:B------:R-:W-:Y:S01]  /*1980*/  ISETP.LT.AND P3, PT, R0, 0x200, !P0 ;  /* 0x000002000000780c */ /* 0x000fe20004761270 */
[----:B------:R-:W-:Y:S01]  /*1990*/  STS [R21+0x60], R24 ;  /* 0x0000601815007388 */ /* 0x000fe20000000800 */
[C---:B------:R-:W-:Y:S01]  /*19a0*/  IMAD R0, R3.reuse, 0x2800, R18 ;  /* 0x0000280003007824 */ /* 0x040fe200078e0212 */
[C---:B------:R-:W-:Y:S02]  /*19b0*/  ISETP.LT.AND P1, PT, R3.reuse, 0x200, !P0 ;  /* 0x000002000300780c */ /* 0x040fe40004721270 */
[----:B------:R-:W-:Y:S01]  /*19c0*/  STS [R20+0x460], R27 ;  /* 0x0004601b14007388 */ /* 0x000fe20000000800 */
[----:B------:R-:W-:-:S03]  /*19d0*/  LOP3.LUT R3, R3, 0x30, RZ, 0xfc, !PT ;  /* 0x0000003003037812 */ /* 0x000fc600078efcff */
[----:B------:R-:W-:Y:S01]  /*19e0*/  BAR.SYNC.DEFER_BLOCKING 0x0 ;  /* 0x0000000000007b1d */ /* 0x000fe20000010000 */
[----:B------:R-:W-:Y:S02]  /*19f0*/  ISETP.LT.AND P2, PT, R2, 0x200, !P0 ;  /* 0x000002000200780c */ /* 0x000fe40004741270 */
[----:B------:R-:W-:Y:S01]  /*1a00*/  ISETP.LT.AND P0, PT, R3, 0x200, !P0 ;  /* 0x000002000300780c */ /* 0x000fe20004701270 */
[C---:B------:R-:W-:Y:S01]  /*1a10*/  IMAD.WIDE R2, R0.reuse, R25, c[0x0][0x170] ;  /* 0x00005c0000027625 */ /* 0x040fe200078e0219 */
[C---:B------:R-:W-:Y:S02]  /*1a20*/  IADD3 R16, R0.reuse, 0x28000, RZ ;  /* 0x0002800000107810 */ /* 0x040fe40007ffe0ff */
[----:B------:R-:W-:-:S03]  /*1a30*/  IADD3 R18, R0, 0x50000, RZ ;  /* 0x0005000000127810 */ /* 0x000fc60007ffe0ff */
[----:B-1----:R-:W-:-:S04]  /*1a40*/  IMAD.WIDE R16, R16, R25, c[0x0][0x170] ;  /* 0x00005c0010107625 */ /* 0x002fc800078e0219 */
[----:B------:R-:W-:Y:S01]  /*1a50*/  IMAD.WIDE R18, R18, R25, c[0x0][0x170] ;  /* 0x00005c0012127625 */ /* 0x000fe200078e0219 */
[----:B------:R-:W1:Y:S04]  /*1a60*/  LDS.128 R12, [R13] ;  /* 0x000000000d0c7984 */ /* 0x000e680000000c00 */
[----:B--2---:R2:W-:Y:S04]  /*1a70*/  @P1 STG.E.128 [R2.64], R8 ;  /* 0x0000000802001986 */ /* 0x0045e8000c101d08 */
[----:B---3--:R2:W-:Y:S04]  /*1a80*/  @P2 STG.E.128 [R16.64], R4 ;  /* 0x0000000410002986 */ /* 0x0085e8000c101d08 */
[----:B-1----:R2:W-:Y:S01]  /*1a90*/  @P3 STG.E.128 [R18.64], R12 ;  /* 0x0000000c12003986 */ /* 0x0025e2000c101d08 */
[----:B------:R-:W-:Y:S05]  /*1aa0*/  @!P0 EXIT ;  /* 0x000000000000894d */ /* 0x000fea0003800000 */
[----:B------:R-:W1:Y:S01]  /*1ab0*/  LDS.128 R20, [R22+0x800] ;  /* 0x0008000016147984 */ /* 0x000e620000000c00 */
[----:B--2---:R-:W-:-:S05]  /*1ac0*/  IADD3 R2, R0, 0x78000, RZ ;  /* 0x0007800000027810 */ /* 0x004fca0007ffe0ff */
[----:B------:R-:W-:-:S05]  /*1ad0*/  IMAD.WIDE R2, R2, R25, c[0x0][0x170] ;  /* 0x00005c0002027625 */ /* 0x000fca00078e0219 */
[----:B-1----:R-:W-:Y:S01]  /*1ae0*/  STG.E.128 [R2.64], R20 ;  /* 0x0000001402007986 */ /* 0x002fe2000c101d08 */
[----:B------:R-:W-:Y:S05]  /*1af0*/  EXIT ;  /* 0x000000000000794d */ /* 0x000fea0003800000 */
.L_x_1:
[----:B------:R-:W-:-:S00]  /*1b00*/  BRA `(.L_x_1) ;  /* 0xfffffff000007947 */ /* 0x000fc0000383ffff */
[----:B------:R-:W-:-:S00]  /*1b10*/  NOP ;  /* 0x0000000000007918 */ /* 0x000fc00000000000 */
        /* <DEDUP_REMOVED lines=14> */
.L_x_2:


//--------------------- .nv.shared.triton_mm      --------------------------
	.section	.nv.shared.triton_mm,"aw",@nobits
	.sectionflags	@""
	.align	16
